//
// Generated by NVIDIA NVVM Compiler
//
// Compiler Build ID: CL-36424714
// Cuda compilation tools, release 13.0, V13.0.88
// Based on NVVM 20.0.0
//

.version 9.0
.target sm_100
.address_size 64

	// .globl	_Z12calc_fractaliiffPh

.visible .entry _Z12calc_fractaliiffPh(
	.param .u32 _Z12calc_fractaliiffPh_param_0,
	.param .u32 _Z12calc_fractaliiffPh_param_1,
	.param .f32 _Z12calc_fractaliiffPh_param_2,
	.param .f32 _Z12calc_fractaliiffPh_param_3,
	.param .u64 .ptr .align 1 _Z12calc_fractaliiffPh_param_4
)
{
	.reg .pred 	%p<6>;
	.reg .b32 	%r<22>;
	.reg .b32 	%f<45>;
	.reg .b64 	%rd<5>;

	ld.param.u32 	%r9, [_Z12calc_fractaliiffPh_param_0];
	ld.param.u32 	%r11, [_Z12calc_fractaliiffPh_param_1];
	ld.param.f32 	%f21, [_Z12calc_fractaliiffPh_param_2];
	ld.param.f32 	%f22, [_Z12calc_fractaliiffPh_param_3];
	ld.param.u64 	%rd1, [_Z12calc_fractaliiffPh_param_4];
	mov.u32 	%r12, %ctaid.x;
	mov.u32 	%r13, %ntid.x;
	mov.u32 	%r14, %tid.x;
	mad.lo.s32 	%r1, %r12, %r13, %r14;
	mov.u32 	%r15, %ctaid.y;
	mov.u32 	%r16, %ntid.y;
	mov.u32 	%r17, %tid.y;
	mad.lo.s32 	%r2, %r15, %r16, %r17;
	cvt.rn.f32.s32 	%f23, %r1;
	mul.f32 	%f24, %f23, 0f3F4CCCCD;
	cvt.rn.f32.s32 	%f25, %r9;
	div.rn.f32 	%f26, %f24, %f25;
	add.f32 	%f44, %f26, 0fBF4CCCCD;
	cvt.rn.f32.u32 	%f27, %r2;
	mul.f32 	%f28, %f27, 0f3F4CCCCD;
	cvt.rn.f32.s32 	%f29, %r11;
	div.rn.f32 	%f30, %f28, %f29;
	add.f32 	%f43, %f30, 0fBF4CCCCD;
	mov.b32 	%r3, 0;
$L__BB0_1:
	mul.f32 	%f5, %f44, %f44;
	mul.f32 	%f6, %f43, %f43;
	add.f32 	%f31, %f5, %f6;
	setp.gt.f32 	%p1, %f31, 0f40800000;
	mov.u32 	%r21, %r3;
	@%p1 bra 	$L__BB0_9;
	add.f32 	%f32, %f44, %f44;
	fma.rn.f32 	%f7, %f32, %f43, %f22;
	sub.f32 	%f33, %f5, %f6;
	add.f32 	%f8, %f21, %f33;
	mul.f32 	%f9, %f8, %f8;
	mul.f32 	%f10, %f7, %f7;
	add.f32 	%f34, %f9, %f10;
	setp.gt.f32 	%p2, %f34, 0f40800000;
	@%p2 bra 	$L__BB0_8;
	add.f32 	%f35, %f8, %f8;
	fma.rn.f32 	%f11, %f35, %f7, %f22;
	sub.f32 	%f36, %f9, %f10;
	add.f32 	%f12, %f21, %f36;
	mul.f32 	%f13, %f12, %f12;
	mul.f32 	%f14, %f11, %f11;
	add.f32 	%f37, %f13, %f14;
	setp.gt.f32 	%p3, %f37, 0f40800000;
	@%p3 bra 	$L__BB0_7;
	add.f32 	%f38, %f12, %f12;
	fma.rn.f32 	%f15, %f38, %f11, %f22;
	sub.f32 	%f39, %f13, %f14;
	add.f32 	%f16, %f21, %f39;
	add.s32 	%r4, %r3, 3;
	setp.eq.s32 	%p4, %r4, 255;
	mov.b32 	%r21, 255;
	@%p4 bra 	$L__BB0_9;
	mul.f32 	%f17, %f16, %f16;
	mul.f32 	%f18, %f15, %f15;
	add.f32 	%f40, %f17, %f18;
	setp.gt.f32 	%p5, %f40, 0f40800000;
	mov.u32 	%r21, %r4;
	@%p5 bra 	$L__BB0_9;
	add.f32 	%f41, %f16, %f16;
	fma.rn.f32 	%f43, %f41, %f15, %f22;
	sub.f32 	%f42, %f17, %f18;
	add.f32 	%f44, %f21, %f42;
	add.s32 	%r3, %r3, 4;
	bra.uni 	$L__BB0_1;
$L__BB0_7:
	add.s32 	%r21, %r3, 2;
	bra.uni 	$L__BB0_9;
$L__BB0_8:
	add.s32 	%r21, %r3, 1;
$L__BB0_9:
	cvta.to.global.u64 	%rd2, %rd1;
	mad.lo.s32 	%r19, %r2, %r9, %r1;
	cvt.s64.s32 	%rd3, %r19;
	add.s64 	%rd4, %rd2, %rd3;
	st.global.u8 	[%rd4], %r21;
	ret;

}


// ===== COMPILED SASS (sm_100) =====

	.target	sm_100

	.elftype	@"ET_EXEC"


//--------------------- .note.nv.tkinfo           --------------------------
	.section	.note.nv.tkinfo,"",@"SHT_NOTE"
	.sectionflags	@"SHF_NOTE_NV_TKINFO"
	.tkinfo
        /*0018*/ 	.word	0x00000002
        /*0030*/ 	.string	""
        /*0030*/ 	.string	"ptxas"
        /*0030*/ 	.string	"Cuda compilation tools, release 13.0, V13.0.88"
        /*0030*/ 	.string	"Build cuda_13.0.r13.0/compiler.36424714_0"
        /*0030*/ 	.string	"-arch sm_100 -m 64 "



//--------------------- .note.nv.cuinfo           --------------------------
	.section	.note.nv.cuinfo,"",@"SHT_NOTE"
	.sectionflags	@"SHF_NOTE_NV_CUINFO"
        /*0018*/ 	.short	0x0002
        /*001a*/ 	.short	0x0064
        /*001c*/ 	.short	0x0082
	.zero		2


//--------------------- .nv.info                  --------------------------
	.section	.nv.info,"",@"SHT_CUDA_INFO"
	.align	4


	//----- nvinfo : EIATTR_REGCOUNT
	.align		4
        /*0000*/ 	.byte	0x04, 0x2f
        /*0002*/ 	.short	(.L_1 - .L_0)
	.align		4
.L_0:
        /*0004*/ 	.word	index@(_Z12calc_fractaliiffPh)
        /*0008*/ 	.word	0x00000011


	//----- nvinfo : EIATTR_FRAME_SIZE
	.align		4
.L_1:
        /*000c*/ 	.byte	0x04, 0x11
        /*000e*/ 	.short	(.L_3 - .L_2)
	.align		4
.L_2:
        /*0010*/ 	.word	index@($__internal_0_$__cuda_sm3x_div_rn_noftz_f32_slowpath)
        /*0014*/ 	.word	0x00000000


	//----- nvinfo : EIATTR_FRAME_SIZE
	.align		4
.L_3:
        /*0018*/ 	.byte	0x04, 0x11
        /*001a*/ 	.short	(.L_5 - .L_4)
	.align		4
.L_4:
        /*001c*/ 	.word	index@(_Z12calc_fractaliiffPh)
        /*0020*/ 	.word	0x00000000


	//----- nvinfo : EIATTR_MIN_STACK_SIZE
	.align		4
.L_5:
        /*0024*/ 	.byte	0x04, 0x12
        /*0026*/ 	.short	(.L_7 - .L_6)
	.align		4
.L_6:
        /*0028*/ 	.word	index@(_Z12calc_fractaliiffPh)
        /*002c*/ 	.word	0x00000000
.L_7:


//--------------------- .nv.compat                --------------------------
	.section	.nv.compat,"",@"SHT_CUDA_COMPAT_INFO"
	.align	4
        /*0000*/ 	.byte	0x02, 0x09, 0x00, 0x00, 0x02, 0x02, 0x01, 0x00, 0x02, 0x05, 0x05, 0x00, 0x03, 0x07, 0x01, 0x01
        /*0010*/ 	.byte	0x02, 0x03, 0x00, 0x00, 0x02, 0x06, 0x01, 0x00, 0x04, 0x0b, 0x08, 0x00, 0x01, 0x00, 0x00, 0x00
        /*0020*/ 	.byte	0x00, 0x00, 0x00, 0x00


//--------------------- .nv.info._Z12calc_fractaliiffPh --------------------------
	.section	.nv.info._Z12calc_fractaliiffPh,"",@"SHT_CUDA_INFO"
	.sectionflags	@""
	.align	4


	//----- nvinfo : EIATTR_CUDA_API_VERSION
	.align		4
        /*0000*/ 	.byte	0x04, 0x37
        /*0002*/ 	.short	(.L_9 - .L_8)
.L_8:
        /*0004*/ 	.word	0x00000082


	//----- nvinfo : EIATTR_KPARAM_INFO
	.align		4
.L_9:
        /*0008*/ 	.byte	0x04, 0x17
        /*000a*/ 	.short	(.L_11 - .L_10)
.L_10:
        /*000c*/ 	.word	0x00000000
        /*0010*/ 	.short	0x0004
        /*0012*/ 	.short	0x0010
        /*0014*/ 	.byte	0x00, 0xf5, 0x21, 0x00


	//----- nvinfo : EIATTR_KPARAM_INFO
	.align		4
.L_11:
        /*0018*/ 	.byte	0x04, 0x17
        /*001a*/ 	.short	(.L_13 - .L_12)
.L_12:
        /*001c*/ 	.word	0x00000000
        /*0020*/ 	.short	0x0003
        /*0022*/ 	.short	0x000c
        /*0024*/ 	.byte	0x00, 0xf0, 0x11, 0x00


	//----- nvinfo : EIATTR_KPARAM_INFO
	.align		4
.L_13:
        /*0028*/ 	.byte	0x04, 0x17
        /*002a*/ 	.short	(.L_15 - .L_14)
.L_14:
        /*002c*/ 	.word	0x00000000
        /*0030*/ 	.short	0x0002
        /*0032*/ 	.short	0x0008
        /*0034*/ 	.byte	0x00, 0xf0, 0x11, 0x00


	//----- nvinfo : EIATTR_KPARAM_INFO
	.align		4
.L_15:
        /*0038*/ 	.byte	0x04, 0x17
        /*003a*/ 	.short	(.L_17 - .L_16)
.L_16:
        /*003c*/ 	.word	0x00000000
        /*0040*/ 	.short	0x0001
        /*0042*/ 	.short	0x0004
        /*0044*/ 	.byte	0x00, 0xf0, 0x11, 0x00


	//----- nvinfo : EIATTR_KPARAM_INFO
	.align		4
.L_17:
        /*0048*/ 	.byte	0x04, 0x17
        /*004a*/ 	.short	(.L_19 - .L_18)
.L_18:
        /*004c*/ 	.word	0x00000000
        /*0050*/ 	.short	0x0000
        /*0052*/ 	.short	0x0000
        /*0054*/ 	.byte	0x00, 0xf0, 0x11, 0x00


	//----- nvinfo : EIATTR_SPARSE_MMA_MASK
	.align		4
.L_19:
        /*0058*/ 	.byte	0x03, 0x50
        /*005a*/ 	.short	0x0000


	//----- nvinfo : EIATTR_MAXREG_COUNT
	.align		4
        /*005c*/ 	.byte	0x03, 0x1b
        /*005e*/ 	.short	0x00ff


	//----- nvinfo : EIATTR_MERCURY_ISA_VERSION
	.align		4
        /*0060*/ 	.byte	0x03, 0x5f
        /*0062*/ 	.short	0x0101


	//----- nvinfo : EIATTR_VRC_CTA_INIT_COUNT
	.align		4
        /*0064*/ 	.byte	0x02, 0x4a
	.zero		1
	.zero		1


	//----- nvinfo : EIATTR_EXIT_INSTR_OFFSETS
	.align		4
        /*0068*/ 	.byte	0x04, 0x1c
        /*006a*/ 	.short	(.L_21 - .L_20)


	//   ....[0]....
.L_20:
        /*006c*/ 	.word	0x000006e0


	//----- nvinfo : EIATTR_CRS_STACK_SIZE
	.align		4
.L_21:
        /*0070*/ 	.byte	0x04, 0x1e
        /*0072*/ 	.short	(.L_23 - .L_22)
.L_22:
        /*0074*/ 	.word	0x00000000


	//----- nvinfo : EIATTR_CBANK_PARAM_SIZE
	.align		4
.L_23:
        /*0078*/ 	.byte	0x03, 0x19
        /*007a*/ 	.short	0x0018


	//----- nvinfo : EIATTR_PARAM_CBANK
	.align		4
        /*007c*/ 	.byte	0x04, 0x0a
        /*007e*/ 	.short	(.L_25 - .L_24)
	.align		4
.L_24:
        /*0080*/ 	.word	index@(.nv.constant0._Z12calc_fractaliiffPh)
        /*0084*/ 	.short	0x0380
        /*0086*/ 	.short	0x0018


	//----- nvinfo : EIATTR_SW_WAR
	.align		4
.L_25:
        /*0088*/ 	.byte	0x04, 0x36
        /*008a*/ 	.short	(.L_27 - .L_26)
.L_26:
        /*008c*/ 	.word	0x00000008
.L_27:


//--------------------- .nv.callgraph             --------------------------
	.section	.nv.callgraph,"",@"SHT_CUDA_CALLGRAPH"
	.align	4
	.sectionentsize	8
	.align		4
        /*0000*/ 	.word	0x00000000
	.align		4
        /*0004*/ 	.word	0xffffffff
	.align		4
        /*0008*/ 	.word	0x00000000
	.align		4
        /*000c*/ 	.word	0xfffffffe
	.align		4
        /*0010*/ 	.word	0x00000000
	.align		4
        /*0014*/ 	.word	0xfffffffd
	.align		4
        /*0018*/ 	.word	0x00000000
	.align		4
        /*001c*/ 	.word	0xfffffffc


//--------------------- .text._Z12calc_fractaliiffPh --------------------------
	.section	.text._Z12calc_fractaliiffPh,"ax",@progbits
	.align	128
        .global         _Z12calc_fractaliiffPh
        .type           _Z12calc_fractaliiffPh,@function
        .size           _Z12calc_fractaliiffPh,(.L_x_21 - _Z12calc_fractaliiffPh)
        .other          _Z12calc_fractaliiffPh,@"STO_CUDA_ENTRY STV_DEFAULT"
_Z12calc_fractaliiffPh:
.text._Z12calc_fractaliiffPh:
[----:B------:R-:W-:Y:S01]  /*0000*/  LDC R1, c[0x0][0x37c] ;  /* 0x0000df00ff017b82 */ /* 0x000fe20000000800 */
[----:B------:R-:W0:Y:S01]  /*0010*/  S2R R5, SR_TID.X ;  /* 0x0000000000057919 */ /* 0x000e220000002100 */
[----:B------:R-:W1:Y:S06]  /*0020*/  LDCU UR5, c[0x0][0x380] ;  /* 0x00007000ff0577ac */ /* 0x000e6c0008000800 */
[----:B------:R-:W0:Y:S01]  /*0030*/  S2UR UR4, SR_CTAID.X ;  /* 0x00000000000479c3 */ /* 0x000e220000002500 */
[----:B------:R-:W-:Y:S01]  /*0040*/  BSSY.RECONVERGENT B0, `(.L_x_0) ;  /* 0x0000015000007945 */ /* 0x000fe20003800200 */
[----:B------:R-:W2:Y:S06]  /*0050*/  S2R R9, SR_TID.Y ;  /* 0x0000000000097919 */ /* 0x000eac0000002200 */
[----:B------:R-:W0:Y:S08]  /*0060*/  LDC R2, c[0x0][0x360] ;  /* 0x0000d800ff027b82 */ /* 0x000e300000000800 */
[----:B------:R-:W2:Y:S01]  /*0070*/  LDC R8, c[0x0][0x364] ;  /* 0x0000d900ff087b82 */ /* 0x000ea20000000800 */
[----:B-1----:R-:W-:-:S04]  /*0080*/  I2FP.F32.S32 R3, UR5 ;  /* 0x0000000500037c45 */ /* 0x002fc80008201400 */
[----:B------:R-:W1:Y:S03]  /*0090*/  MUFU.RCP R4, R3 ;  /* 0x0000000300047308 */ /* 0x000e660000001000 */
[----:B------:R-:W2:Y:S01]  /*00a0*/  S2UR UR5, SR_CTAID.Y ;  /* 0x00000000000579c3 */ /* 0x000ea20000002600 */
[----:B0-----:R-:W-:-:S05]  /*00b0*/  IMAD R2, R2, UR4, R5 ;  /* 0x0000000402027c24 */ /* 0x001fca000f8e0205 */
[----:B------:R-:W-:Y:S01]  /*00c0*/  I2FP.F32.S32 R0, R2 ;  /* 0x0000000200007245 */ /* 0x000fe20000201400 */
[----:B-1----:R-:W-:-:S04]  /*00d0*/  FFMA R5, -R3, R4, 1 ;  /* 0x3f80000003057423 */ /* 0x002fc80000000104 */
[----:B------:R-:W-:Y:S01]  /*00e0*/  FMUL R0, R0, 0.80000001192092895508 ;  /* 0x3f4ccccd00007820 */ /* 0x000fe20000400000 */
[----:B------:R-:W-:-:S03]  /*00f0*/  FFMA R7, R4, R5, R4 ;  /* 0x0000000504077223 */ /* 0x000fc60000000004 */
[----:B------:R-:W0:Y:S01]  /*0100*/  FCHK P0, R0, R3 ;  /* 0x0000000300007302 */ /* 0x000e220000000000 */
[----:B------:R-:W-:Y:S01]  /*0110*/  FFMA R4, R0, R7, RZ ;  /* 0x0000000700047223 */ /* 0x000fe200000000ff */
[----:B--2---:R-:W-:-:S03]  /*0120*/  IMAD R5, R8, UR5, R9 ;  /* 0x0000000508057c24 */ /* 0x004fc6000f8e0209 */
[----:B------:R-:W-:-:S04]  /*0130*/  FFMA R6, -R3, R4, R0 ;  /* 0x0000000403067223 */ /* 0x000fc80000000100 */
[----:B------:R-:W-:Y:S01]  /*0140*/  FFMA R4, R7, R6, R4 ;  /* 0x0000000607047223 */ /* 0x000fe20000000004 */
[----:B0-----:R-:W-:Y:S06]  /*0150*/  @!P0 BRA `(.L_x_1) ;  /* 0x00000000000c8947 */ /* 0x001fec0003800000 */
[----:B------:R-:W-:-:S07]  /*0160*/  MOV R6, 0x180 ;  /* 0x0000018000067802 */ /* 0x000fce0000000f00 */
[----:B------:R-:W-:Y:S05]  /*0170*/  CALL.REL.NOINC `($__internal_0_$__cuda_sm3x_div_rn_noftz_f32_slowpath) ;  /* 0x00000004005c7944 */ /* 0x000fea0003c00000 */
[----:B------:R-:W-:-:S07]  /*0180*/  MOV R4, R0 ;  /* 0x0000000000047202 */ /* 0x000fce0000000f00 */
.L_x_1:
[----:B------:R-:W-:Y:S05]  /*0190*/  BSYNC.RECONVERGENT B0 ;  /* 0x0000000000007941 */ /* 0x000fea0003800200 */
.L_x_0:
[----:B------:R-:W0:Y:S01]  /*01a0*/  LDCU UR4, c[0x0][0x384] ;  /* 0x00007080ff0477ac */ /* 0x000e220008000800 */
[----:B------:R-:W-:Y:S01]  /*01b0*/  I2FP.F32.U32 R0, R5 ;  /* 0x0000000500007245 */ /* 0x000fe20000201000 */
[----:B------:R-:W-:Y:S01]  /*01c0*/  BSSY.RECONVERGENT B0, `(.L_x_2) ;  /* 0x000000f000007945 */ /* 0x000fe20003800200 */
[----:B------:R-:W-:-:S03]  /*01d0*/  FADD R4, R4, -0.80000001192092895508 ;  /* 0xbf4ccccd04047421 */ /* 0x000fc60000000000 */
[----:B------:R-:W-:Y:S01]  /*01e0*/  FMUL R0, R0, 0.80000001192092895508 ;  /* 0x3f4ccccd00007820 */ /* 0x000fe20000400000 */
[----:B0-----:R-:W-:-:S04]  /*01f0*/  I2FP.F32.S32 R3, UR4 ;  /* 0x0000000400037c45 */ /* 0x001fc80008201400 */
[----:B------:R-:W0:Y:S08]  /*0200*/  MUFU.RCP R6, R3 ;  /* 0x0000000300067308 */ /* 0x000e300000001000 */
[----:B------:R-:W1:Y:S01]  /*0210*/  FCHK P0, R0, R3 ;  /* 0x0000000300007302 */ /* 0x000e620000000000 */
[----:B0-----:R-:W-:-:S04]  /*0220*/  FFMA R7, -R3, R6, 1 ;  /* 0x3f80000003077423 */ /* 0x001fc80000000106 */
[----:B------:R-:W-:-:S04]  /*0230*/  FFMA R7, R6, R7, R6 ;  /* 0x0000000706077223 */ /* 0x000fc80000000006 */
[----:B------:R-:W-:-:S04]  /*0240*/  FFMA R6, R0, R7, RZ ;  /* 0x0000000700067223 */ /* 0x000fc800000000ff */
[----:B------:R-:W-:-:S04]  /*0250*/  FFMA R8, -R3, R6, R0 ;  /* 0x0000000603087223 */ /* 0x000fc80000000100 */
[----:B------:R-:W-:Y:S01]  /*0260*/  FFMA R6, R7, R8, R6 ;  /* 0x0000000807067223 */ /* 0x000fe20000000006 */
[----:B-1----:R-:W-:Y:S06]  /*0270*/  @!P0 BRA `(.L_x_3) ;  /* 0x00000000000c8947 */ /* 0x002fec0003800000 */
[----:B------:R-:W-:-:S07]  /*0280*/  MOV R6, 0x2a0 ;  /* 0x000002a000067802 */ /* 0x000fce0000000f00 */
[----:B------:R-:W-:Y:S05]  /*0290*/  CALL.REL.NOINC `($__internal_0_$__cuda_sm3x_div_rn_noftz_f32_slowpath) ;  /* 0x0000000400147944 */ /* 0x000fea0003c00000 */
[----:B------:R-:W-:-:S07]  /*02a0*/  IMAD.MOV.U32 R6, RZ, RZ, R0 ;  /* 0x000000ffff067224 */ /* 0x000fce00078e0000 */
.L_x_3:
[----:B------:R-:W-:Y:S05]  /*02b0*/  BSYNC.RECONVERGENT B0 ;  /* 0x0000000000007941 */ /* 0x000fea0003800200 */
.L_x_2:
[----:B------:R-:W-:Y:S01]  /*02c0*/  FADD R0, R6, -0.80000001192092895508 ;  /* 0xbf4ccccd06007421 */ /* 0x000fe20000000000 */
[----:B------:R-:W-:Y:S01]  /*02d0*/  FMUL R3, R4, R4 ;  /* 0x0000000404037220 */ /* 0x000fe20000400000 */
[----:B------:R-:W0:Y:S01]  /*02e0*/  LDCU.64 UR4, c[0x0][0x358] ;  /* 0x00006b00ff0477ac */ /* 0x000e220008000a00 */
[----:B------:R-:W-:Y:S01]  /*02f0*/  BSSY.RECONVERGENT B0, `(.L_x_4) ;  /* 0x0000038000007945 */ /* 0x000fe20003800200 */
[----:B------:R-:W-:Y:S01]  /*0300*/  FMUL R10, R0, R0 ;  /* 0x00000000000a7220 */ /* 0x000fe20000400000 */
[----:B------:R-:W-:-:S03]  /*0310*/  HFMA2 R9, -RZ, RZ, 0, 0 ;  /* 0x00000000ff097431 */ /* 0x000fc600000001ff */
[----:B------:R-:W-:-:S05]  /*0320*/  FADD R6, R3, R10 ;  /* 0x0000000a03067221 */ /* 0x000fca0000000000 */
[----:B------:R-:W-:-:S13]  /*0330*/  FSETP.GT.AND P0, PT, R6, 4, PT ;  /* 0x408000000600780b */ /* 0x000fda0003f04000 */
[----:B0-----:R-:W-:Y:S05]  /*0340*/  @P0 BRA `(.L_x_5) ;  /* 0x0000000000c80947 */ /* 0x001fea0003800000 */
[----:B------:R-:W0:Y:S01]  /*0350*/  LDC.64 R6, c[0x0][0x388] ;  /* 0x0000e200ff067b82 */ /* 0x000e220000000a00 */
[----:B------:R-:W-:Y:S01]  /*0360*/  IMAD.MOV.U32 R8, RZ, RZ, R0 ;  /* 0x000000ffff087224 */ /* 0x000fe200078e0000 */
[----:B------:R-:W-:-:S07]  /*0370*/  MOV R0, RZ ;  /* 0x000000ff00007202 */ /* 0x000fce0000000f00 */
.L_x_8:
[----:B------:R-:W-:Y:S01]  /*0380*/  FADD R3, -R10, R3 ;  /* 0x000000030a037221 */ /* 0x000fe20000000100 */
[----:B------:R-:W-:-:S03]  /*0390*/  FADD R4, R4, R4 ;  /* 0x0000000404047221 */ /* 0x000fc60000000000 */
[----:B0-----:R-:W-:Y:S01]  /*03a0*/  FADD R9, R3, R6 ;  /* 0x0000000603097221 */ /* 0x001fe20000000000 */
[----:B------:R-:W-:-:S03]  /*03b0*/  FFMA R8, R4, R8, R7 ;  /* 0x0000000804087223 */ /* 0x000fc60000000007 */
[----:B------:R-:W-:Y:S01]  /*03c0*/  FMUL R3, R9, R9 ;  /* 0x0000000909037220 */ /* 0x000fe20000400000 */
[----:B------:R-:W-:-:S04]  /*03d0*/  FMUL R4, R8, R8 ;  /* 0x0000000808047220 */ /* 0x000fc80000400000 */
[----:B------:R-:W-:-:S05]  /*03e0*/  FADD R10, R3, R4 ;  /* 0x00000004030a7221 */ /* 0x000fca0000000000 */
[----:B------:R-:W-:-:S13]  /*03f0*/  FSETP.GT.AND P0, PT, R10, 4, PT ;  /* 0x408000000a00780b */ /* 0x000fda0003f04000 */
[----:B------:R-:W-:Y:S05]  /*0400*/  @P0 BRA `(.L_x_6) ;  /* 0x0000000000940947 */ /* 0x000fea0003800000 */
[----:B------:R-:W-:Y:S01]  /*0410*/  FADD R3, R3, -R4 ;  /* 0x8000000403037221 */ /* 0x000fe20000000000 */
[----:B------:R-:W-:-:S03]  /*0420*/  FADD R4, R9, R9 ;  /* 0x0000000909047221 */ /* 0x000fc60000000000 */
[----:B------:R-:W-:Y:S01]  /*0430*/  FADD R3, R3, R6 ;  /* 0x0000000603037221 */ /* 0x000fe20000000000 */
[----:B------:R-:W-:-:S03]  /*0440*/  FFMA R8, R8, R4, R7 ;  /* 0x0000000408087223 */ /* 0x000fc60000000007 */
[----:B------:R-:W-:Y:S01]  /*0450*/  FMUL R9, R3, R3 ;  /* 0x0000000303097220 */ /* 0x000fe20000400000 */
[----:B------:R-:W-:-:S04]  /*0460*/  FMUL R10, R8, R8 ;  /* 0x00000008080a7220 */ /* 0x000fc80000400000 */
[----:B------:R-:W-:-:S05]  /*0470*/  FADD R4, R9, R10 ;  /* 0x0000000a09047221 */ /* 0x000fca0000000000 */
[----:B------:R-:W-:-:S13]  /*0480*/  FSETP.GT.AND P0, PT, R4, 4, PT ;  /* 0x408000000400780b */ /* 0x000fda0003f04000 */
[----:B------:R-:W-:Y:S05]  /*0490*/  @P0 BRA `(.L_x_7) ;  /* 0x0000000000680947 */ /* 0x000fea0003800000 */
[----:B------:R-:W-:Y:S02]  /*04a0*/  VIADD R11, R0, 0x3 ;  /* 0x00000003000b7836 */ /* 0x000fe40000000000 */
[----:B------:R-:W-:Y:S01]  /*04b0*/  FADD R4, R3, R3 ;  /* 0x0000000303047221 */ /* 0x000fe20000000000 */
[----:B------:R-:W-:Y:S01]  /*04c0*/  FADD R3, R9, -R10 ;  /* 0x8000000a09037221 */ /* 0x000fe20000000000 */
[----:B------:R-:W-:Y:S02]  /*04d0*/  MOV R9, 0xff ;  /* 0x000000ff00097802 */ /* 0x000fe40000000f00 */
[----:B------:R-:W-:Y:S01]  /*04e0*/  ISETP.NE.AND P0, PT, R11, 0xff, PT ;  /* 0x000000ff0b00780c */ /* 0x000fe20003f05270 */
[----:B------:R-:W-:-:S12]  /*04f0*/  FFMA R10, R8, R4, R7 ;  /* 0x00000004080a7223 */ /* 0x000fd80000000007 */
[----:B------:R-:W-:Y:S05]  /*0500*/  @!P0 BRA `(.L_x_5) ;  /* 0x0000000000588947 */ /* 0x000fea0003800000 */
[----:B------:R-:W-:Y:S01]  /*0510*/  FADD R8, R3, R6 ;  /* 0x0000000603087221 */ /* 0x000fe20000000000 */
[----:B------:R-:W-:-:S03]  /*0520*/  FMUL R4, R10, R10 ;  /* 0x0000000a0a047220 */ /* 0x000fc60000400000 */
[----:B------:R-:W-:-:S04]  /*0530*/  FMUL R3, R8, R8 ;  /* 0x0000000808037220 */ /* 0x000fc80000400000 */
[----:B------:R-:W-:-:S05]  /*0540*/  FADD R9, R3, R4 ;  /* 0x0000000403097221 */ /* 0x000fca0000000000 */
[----:B------:R-:W-:Y:S01]  /*0550*/  FSETP.GT.AND P0, PT, R9, 4, PT ;  /* 0x408000000900780b */ /* 0x000fe20003f04000 */
[----:B------:R-:W-:-:S12]  /*0560*/  IMAD.MOV.U32 R9, RZ, RZ, R11 ;  /* 0x000000ffff097224 */ /* 0x000fd800078e000b */
[----:B------:R-:W-:Y:S05]  /*0570*/  @P0 BRA `(.L_x_5) ;  /* 0x00000000003c0947 */ /* 0x000fea0003800000 */
[----:B------:R-:W-:Y:S01]  /*0580*/  FADD R3, R3, -R4 ;  /* 0x8000000403037221 */ /* 0x000fe20000000000 */
[----:B------:R-:W-:Y:S01]  /*0590*/  FADD R8, R8, R8 ;  /* 0x0000000808087221 */ /* 0x000fe20000000000 */
[----:B------:R-:W-:Y:S02]  /*05a0*/  IADD3 R0, PT, PT, R0, 0x4, RZ ;  /* 0x0000000400007810 */ /* 0x000fe40007ffe0ff */
[----:B------:R-:W-:Y:S01]  /*05b0*/  FADD R4, R3, R6 ;  /* 0x0000000603047221 */ /* 0x000fe20000000000 */
[----:B------:R-:W-:-:S03]  /*05c0*/  FFMA R8, R10, R8, R7 ;  /* 0x000000080a087223 */ /* 0x000fc60000000007 */
[----:B------:R-:W-:Y:S01]  /*05d0*/  FMUL R3, R4, R4 ;  /* 0x0000000404037220 */ /* 0x000fe20000400000 */
[----:B------:R-:W-:-:S04]  /*05e0*/  FMUL R10, R8, R8 ;  /* 0x00000008080a7220 */ /* 0x000fc80000400000 */
[----:B------:R-:W-:-:S05]  /*05f0*/  FADD R9, R3, R10 ;  /* 0x0000000a03097221 */ /* 0x000fca0000000000 */
[----:B------:R-:W-:-:S13]  /*0600*/  FSETP.GT.AND P0, PT, R9, 4, PT ;  /* 0x408000000900780b */ /* 0x000fda0003f04000 */
[----:B------:R-:W-:Y:S05]  /*0610*/  @!P0 BRA `(.L_x_8) ;  /* 0xfffffffc00588947 */ /* 0x000fea000383ffff */
[----:B------:R-:W-:Y:S01]  /*0620*/  IMAD.MOV.U32 R9, RZ, RZ, R0 ;  /* 0x000000ffff097224 */ /* 0x000fe200078e0000 */
[----:B------:R-:W-:Y:S06]  /*0630*/  BRA `(.L_x_5) ;  /* 0x00000000000c7947 */ /* 0x000fec0003800000 */
.L_x_7:
[----:B------:R-:W-:Y:S01]  /*0640*/  IADD3 R9, PT, PT, R0, 0x2, RZ ;  /* 0x0000000200097810 */ /* 0x000fe20007ffe0ff */
[----:B------:R-:W-:Y:S06]  /*0650*/  BRA `(.L_x_5) ;  /* 0x0000000000047947 */ /* 0x000fec0003800000 */
.L_x_6:
[----:B------:R-:W-:-:S07]  /*0660*/  VIADD R9, R0, 0x1 ;  /* 0x0000000100097836 */ /* 0x000fce0000000000 */
.L_x_5:
[----:B------:R-:W-:Y:S05]  /*0670*/  BSYNC.RECONVERGENT B0 ;  /* 0x0000000000007941 */ /* 0x000fea0003800200 */
.L_x_4:
[----:B------:R-:W0:Y:S01]  /*0680*/  LDCU UR8, c[0x0][0x380] ;  /* 0x00007000ff0877ac */ /* 0x000e220008000800 */
[----:B------:R-:W1:Y:S01]  /*0690*/  LDCU.64 UR6, c[0x0][0x390] ;  /* 0x00007200ff0677ac */ /* 0x000e620008000a00 */
[----:B0-----:R-:W-:-:S05]  /*06a0*/  IMAD R5, R5, UR8, R2 ;  /* 0x0000000805057c24 */ /* 0x001fca000f8e0202 */
[----:B-1----:R-:W-:-:S04]  /*06b0*/  IADD3 R2, P0, PT, R5, UR6, RZ ;  /* 0x0000000605027c10 */ /* 0x002fc8000ff1e0ff */
[----:B------:R-:W-:-:S05]  /*06c0*/  LEA.HI.X.SX32 R3, R5, UR7, 0x1, P0 ;  /* 0x0000000705037c11 */ /* 0x000fca00080f0eff */
[----:B------:R-:W-:Y:S01]  /*06d0*/  STG.E.U8 desc[UR4][R2.64], R9 ;  /* 0x0000000902007986 */ /* 0x000fe2000c101104 */
[----:B------:R-:W-:Y:S05]  /*06e0*/  EXIT ;  /* 0x000000000000794d */ /* 0x000fea0003800000 */
        .weak           $__internal_0_$__cuda_sm3x_div_rn_noftz_f32_slowpath
        .type           $__internal_0_$__cuda_sm3x_div_rn_noftz_f32_slowpath,@function
        .size           $__internal_0_$__cuda_sm3x_div_rn_noftz_f32_slowpath,(.L_x_21 - $__internal_0_$__cuda_sm3x_div_rn_noftz_f32_slowpath)
$__internal_0_$__cuda_sm3x_div_rn_noftz_f32_slowpath:
[----:B------:R-:W-:Y:S01]  /*06f0*/  SHF.R.U32.HI R8, RZ, 0x17, R3 ;  /* 0x00000017ff087819 */ /* 0x000fe20000011603 */
[----:B------:R-:W-:Y:S01]  /*0700*/  BSSY.RECONVERGENT B1, `(.L_x_9) ;  /* 0x0000062000017945 */ /* 0x000fe20003800200 */
[----:B------:R-:W-:Y:S02]  /*0710*/  SHF.R.U32.HI R7, RZ, 0x17, R0 ;  /* 0x00000017ff077819 */ /* 0x000fe40000011600 */
[----:B------:R-:W-:Y:S02]  /*0720*/  LOP3.LUT R12, R8, 0xff, RZ, 0xc0, !PT ;  /* 0x000000ff080c7812 */ /* 0x000fe400078ec0ff */
[----:B------:R-:W-:Y:S02]  /*0730*/  LOP3.LUT R10, R7, 0xff, RZ, 0xc0, !PT ;  /* 0x000000ff070a7812 */ /* 0x000fe400078ec0ff */
[----:B------:R-:W-:-:S03]  /*0740*/  IADD3 R9, PT, PT, R12, -0x1, RZ ;  /* 0xffffffff0c097810 */ /* 0x000fc60007ffe0ff */
[----:B------:R-:W-:Y:S01]  /*0750*/  VIADD R8, R10, 0xffffffff ;  /* 0xffffffff0a087836 */ /* 0x000fe20000000000 */
[----:B------:R-:W-:-:S04]  /*0760*/  ISETP.GT.U32.AND P0, PT, R9, 0xfd, PT ;  /* 0x000000fd0900780c */ /* 0x000fc80003f04070 */
[----:B------:R-:W-:-:S13]  /*0770*/  ISETP.GT.U32.OR P0, PT, R8, 0xfd, P0 ;  /* 0x000000fd0800780c */ /* 0x000fda0000704470 */
[----:B------:R-:W-:Y:S01]  /*0780*/  @!P0 MOV R7, RZ ;  /* 0x000000ff00078202 */ /* 0x000fe20000000f00 */
[----:B------:R-:W-:Y:S06]  /*0790*/  @!P0 BRA `(.L_x_10) ;  /* 0x00000000005c8947 */ /* 0x000fec0003800000 */
[----:B------:R-:W-:Y:S02]  /*07a0*/  FSETP.GTU.FTZ.AND P0, PT, |R0|, +INF , PT ;  /* 0x7f8000000000780b */ /* 0x000fe40003f1c200 */
[----:B------:R-:W-:-:S04]  /*07b0*/  FSETP.GTU.FTZ.AND P1, PT, |R3|, +INF , PT ;  /* 0x7f8000000300780b */ /* 0x000fc80003f3c200 */
[----:B------:R-:W-:-:S13]  /*07c0*/  PLOP3.LUT P0, PT, P0, P1, PT, 0xf8, 0x8f ;  /* 0x00000000008f781c */ /* 0x000fda0000703f70 */
[----:B------:R-:W-:Y:S05]  /*07d0*/  @P0 BRA `(.L_x_11) ;  /* 0x00000004004c0947 */ /* 0x000fea0003800000 */
[----:B------:R-:W-:-:S13]  /*07e0*/  LOP3.LUT P0, RZ, R3, 0x7fffffff, R0, 0xc8, !PT ;  /* 0x7fffffff03ff7812 */ /* 0x000fda000780c800 */
[----:B------:R-:W-:Y:S05]  /*07f0*/  @!P0 BRA `(.L_x_12) ;  /* 0x00000004003c8947 */ /* 0x000fea0003800000 */
[C---:B------:R-:W-:Y:S02]  /*0800*/  FSETP.NEU.FTZ.AND P2, PT, |R0|.reuse, +INF , PT ;  /* 0x7f8000000000780b */ /* 0x040fe40003f5d200 */
[----:B------:R-:W-:Y:S02]  /*0810*/  FSETP.NEU.FTZ.AND P1, PT, |R3|, +INF , PT ;  /* 0x7f8000000300780b */ /* 0x000fe40003f3d200 */
[----:B------:R-:W-:-:S11]  /*0820*/  FSETP.NEU.FTZ.AND P0, PT, |R0|, +INF , PT ;  /* 0x7f8000000000780b */ /* 0x000fd60003f1d200 */
[----:B------:R-:W-:Y:S05]  /*0830*/  @!P1 BRA !P2, `(.L_x_12) ;  /* 0x00000004002c9947 */ /* 0x000fea0005000000 */
[----:B------:R-:W-:-:S04]  /*0840*/  LOP3.LUT P2, RZ, R0, 0x7fffffff, RZ, 0xc0, !PT ;  /* 0x7fffffff00ff7812 */ /* 0x000fc8000784c0ff */
[----:B------:R-:W-:-:S13]  /*0850*/  PLOP3.LUT P1, PT, P1, P2, PT, 0x2f, 0xf2 ;  /* 0x0000000000f2781c */ /* 0x000fda0000f24577 */
[----:B------:R-:W-:Y:S05]  /*0860*/  @P1 BRA `(.L_x_13) ;  /* 0x0000000400181947 */ /* 0x000fea0003800000 */
[----:B------:R-:W-:-:S04]  /*0870*/  LOP3.LUT P1, RZ, R3, 0x7fffffff, RZ, 0xc0, !PT ;  /* 0x7fffffff03ff7812 */ /* 0x000fc8000782c0ff */
[----:B------:R-:W-:-:S13]  /*0880*/  PLOP3.LUT P0, PT, P0, P1, PT, 0x2f, 0xf2 ;  /* 0x0000000000f2781c */ /* 0x000fda0000702577 */
[----:B------:R-:W-:Y:S05]  /*0890*/  @P0 BRA `(.L_x_14) ;  /* 0x0000000400000947 */ /* 0x000fea0003800000 */
[----:B------:R-:W-:Y:S02]  /*08a0*/  ISETP.GE.AND P0, PT, R8, RZ, PT ;  /* 0x000000ff0800720c */ /* 0x000fe40003f06270 */
[----:B------:R-:W-:-:S11]  /*08b0*/  ISETP.GE.AND P1, PT, R9, RZ, PT ;  /* 0x000000ff0900720c */ /* 0x000fd60003f26270 */
[----:B------:R-:W-:Y:S01]  /*08c0*/  @P0 IMAD.MOV.U32 R7, RZ, RZ, RZ ;  /* 0x000000ffff070224 */ /* 0x000fe200078e00ff */
[----:B------:R-:W-:Y:S01]  /*08d0*/  @!P0 MOV R7, 0xffffffc0 ;  /* 0xffffffc000078802 */ /* 0x000fe20000000f00 */
[----:B------:R-:W-:Y:S01]  /*08e0*/  @!P0 FFMA R0, R0, 1.84467440737095516160e+19, RZ ;  /* 0x5f80000000008823 */ /* 0x000fe200000000ff */
[----:B------:R-:W-:-:S03]  /*08f0*/  @!P1 FFMA R3, R3, 1.84467440737095516160e+19, RZ ;  /* 0x5f80000003039823 */ /* 0x000fc600000000ff */
[----:B------:R-:W-:-:S07]  /*0900*/  @!P1 VIADD R7, R7, 0x40 ;  /* 0x0000004007079836 */ /* 0x000fce0000000000 */
.L_x_10:
[----:B------:R-:W-:Y:S01]  /*0910*/  LEA R8, R12, 0xc0800000, 0x17 ;  /* 0xc08000000c087811 */ /* 0x000fe200078eb8ff */
[----:B------:R-:W-:Y:S03]  /*0920*/  BSSY.RECONVERGENT B2, `(.L_x_15) ;  /* 0x0000036000027945 */ /* 0x000fe60003800200 */
[----:B------:R-:W-:Y:S01]  /*0930*/  IADD3 R8, PT, PT, -R8, R3, RZ ;  /* 0x0000000308087210 */ /* 0x000fe20007ffe1ff */
[----:B------:R-:W-:-:S03]  /*0940*/  VIADD R3, R10, 0xffffff81 ;  /* 0xffffff810a037836 */ /* 0x000fc60000000000 */
[----:B------:R0:W1:Y:S01]  /*0950*/  MUFU.RCP R9, R8 ;  /* 0x0000000800097308 */ /* 0x0000620000001000 */
[----:B------:R-:W-:Y:S01]  /*0960*/  FADD.FTZ R11, -R8, -RZ ;  /* 0x800000ff080b7221 */ /* 0x000fe20000010100 */
[C---:B------:R-:W-:Y:S01]  /*0970*/  IMAD R0, R3.reuse, -0x800000, R0 ;  /* 0xff80000003007824 */ /* 0x040fe200078e0200 */
[----:B0-----:R-:W-:-:S04]  /*0980*/  IADD3 R8, PT, PT, R3, 0x7f, -R12 ;  /* 0x0000007f03087810 */ /* 0x001fc80007ffe80c */
[----:B------:R-:W-:Y:S01]  /*0990*/  IADD3 R8, PT, PT, R8, R7, RZ ;  /* 0x0000000708087210 */ /* 0x000fe20007ffe0ff */
[----:B-1----:R-:W-:-:S04]  /*09a0*/  FFMA R10, R9, R11, 1 ;  /* 0x3f800000090a7423 */ /* 0x002fc8000000000b */
[----:B------:R-:W-:-:S04]  /*09b0*/  FFMA R14, R9, R10, R9 ;  /* 0x0000000a090e7223 */ /* 0x000fc80000000009 */
[----:B------:R-:W-:-:S04]  /*09c0*/  FFMA R9, R0, R14, RZ ;  /* 0x0000000e00097223 */ /* 0x000fc800000000ff */
[----:B------:R-:W-:-:S04]  /*09d0*/  FFMA R10, R11, R9, R0 ;  /* 0x000000090b0a7223 */ /* 0x000fc80000000000 */
[----:B------:R-:W-:-:S04]  /*09e0*/  FFMA R9, R14, R10, R9 ;  /* 0x0000000a0e097223 */ /* 0x000fc80000000009 */
[----:B------:R-:W-:-:S04]  /*09f0*/  FFMA R10, R11, R9, R0 ;  /* 0x000000090b0a7223 */ /* 0x000fc80000000000 */
[----:B------:R-:W-:-:S05]  /*0a00*/  FFMA R0, R14, R10, R9 ;  /* 0x0000000a0e007223 */ /* 0x000fca0000000009 */
[----:B------:R-:W-:-:S04]  /*0a10*/  SHF.R.U32.HI R3, RZ, 0x17, R0 ;  /* 0x00000017ff037819 */ /* 0x000fc80000011600 */
[----:B------:R-:W-:-:S05]  /*0a20*/  LOP3.LUT R3, R3, 0xff, RZ, 0xc0, !PT ;  /* 0x000000ff03037812 */ /* 0x000fca00078ec0ff */
[----:B------:R-:W-:-:S05]  /*0a30*/  IMAD.IADD R11, R3, 0x1, R8 ;  /* 0x00000001030b7824 */ /* 0x000fca00078e0208 */
[----:B------:R-:W-:-:S04]  /*0a40*/  IADD3 R3, PT, PT, R11, -0x1, RZ ;  /* 0xffffffff0b037810 */ /* 0x000fc80007ffe0ff */
[----:B------:R-:W-:-:S13]  /*0a50*/  ISETP.GE.U32.AND P0, PT, R3, 0xfe, PT ;  /* 0x000000fe0300780c */ /* 0x000fda0003f06070 */
[----:B------:R-:W-:Y:S05]  /*0a60*/  @!P0 BRA `(.L_x_16) ;  /* 0x0000000000808947 */ /* 0x000fea0003800000 */
[----:B------:R-:W-:-:S13]  /*0a70*/  ISETP.GT.AND P0, PT, R11, 0xfe, PT ;  /* 0x000000fe0b00780c */ /* 0x000fda0003f04270 */
[----:B------:R-:W-:Y:S05]  /*0a80*/  @P0 BRA `(.L_x_17) ;  /* 0x00000000006c0947 */ /* 0x000fea0003800000 */
[----:B------:R-:W-:-:S13]  /*0a90*/  ISETP.GE.AND P0, PT, R11, 0x1, PT ;  /* 0x000000010b00780c */ /* 0x000fda0003f06270 */
[----:B------:R-:W-:Y:S05]  /*0aa0*/  @P0 BRA `(.L_x_18) ;  /* 0x0000000000740947 */ /* 0x000fea0003800000 */
[----:B------:R-:W-:Y:S02]  /*0ab0*/  ISETP.GE.AND P0, PT, R11, -0x18, PT ;  /* 0xffffffe80b00780c */ /* 0x000fe40003f06270 */
[----:B------:R-:W-:-:S11]  /*0ac0*/  LOP3.LUT R0, R0, 0x80000000, RZ, 0xc0, !PT ;  /* 0x8000000000007812 */ /* 0x000fd600078ec0ff */
[----:B------:R-:W-:Y:S05]  /*0ad0*/  @!P0 BRA `(.L_x_18) ;  /* 0x0000000000688947 */ /* 0x000fea0003800000 */
[CCC-:B------:R-:W-:Y:S01]  /*0ae0*/  FFMA.RZ R3, R14.reuse, R10.reuse, R9.reuse ;  /* 0x0000000a0e037223 */ /* 0x1c0fe2000000c009 */
[CCC-:B------:R-:W-:Y:S01]  /*0af0*/  FFMA.RM R8, R14.reuse, R10.reuse, R9.reuse ;  /* 0x0000000a0e087223 */ /* 0x1c0fe20000004009 */
[C---:B------:R-:W-:Y:S02]  /*0b00*/  ISETP.NE.AND P2, PT, R11.reuse, RZ, PT ;  /* 0x000000ff0b00720c */ /* 0x040fe40003f45270 */
[----:B------:R-:W-:Y:S02]  /*0b10*/  ISETP.NE.AND P1, PT, R11, RZ, PT ;  /* 0x000000ff0b00720c */ /* 0x000fe40003f25270 */
[----:B------:R-:W-:Y:S01]  /*0b20*/  LOP3.LUT R7, R3, 0x7fffff, RZ, 0xc0, !PT ;  /* 0x007fffff03077812 */ /* 0x000fe200078ec0ff */
[----:B------:R-:W-:Y:S01]  /*0b30*/  FFMA.RP R3, R14, R10, R9 ;  /* 0x0000000a0e037223 */ /* 0x000fe20000008009 */
[C---:B------:R-:W-:Y:S01]  /*0b40*/  VIADD R10, R11.reuse, 0x20 ;  /* 0x000000200b0a7836 */ /* 0x040fe20000000000 */
[----:B------:R-:W-:Y:S02]  /*0b50*/  IADD3 R9, PT, PT, -R11, RZ, RZ ;  /* 0x000000ff0b097210 */ /* 0x000fe40007ffe1ff */
[----:B------:R-:W-:-:S02]  /*0b60*/  LOP3.LUT R7, R7, 0x800000, RZ, 0xfc, !PT ;  /* 0x0080000007077812 */ /* 0x000fc400078efcff */
[----:B------:R-:W-:Y:S02]  /*0b70*/  FSETP.NEU.FTZ.AND P0, PT, R3, R8, PT ;  /* 0x000000080300720b */ /* 0x000fe40003f1d000 */
[----:B------:R-:W-:Y:S02]  /*0b80*/  SHF.L.U32 R10, R7, R10, RZ ;  /* 0x0000000a070a7219 */ /* 0x000fe400000006ff */
[----:B------:R-:W-:Y:S02]  /*0b90*/  SEL R8, R9, RZ, P2 ;  /* 0x000000ff09087207 */ /* 0x000fe40001000000 */
[----:B------:R-:W-:Y:S02]  /*0ba0*/  ISETP.NE.AND P1, PT, R10, RZ, P1 ;  /* 0x000000ff0a00720c */ /* 0x000fe40000f25270 */
[----:B------:R-:W-:Y:S02]  /*0bb0*/  SHF.R.U32.HI R8, RZ, R8, R7 ;  /* 0x00000008ff087219 */ /* 0x000fe40000011607 */
[----:B------:R-:W-:-:S02]  /*0bc0*/  PLOP3.LUT P0, PT, P0, P1, PT, 0xf8, 0x8f ;  /* 0x00000000008f781c */ /* 0x000fc40000703f70 */
[----:B------:R-:W-:Y:S02]  /*0bd0*/  SHF.R.U32.HI R10, RZ, 0x1, R8 ;  /* 0x00000001ff0a7819 */ /* 0x000fe40000011608 */
[----:B------:R-:W-:-:S04]  /*0be0*/  SEL R3, RZ, 0x1, !P0 ;  /* 0x00000001ff037807 */ /* 0x000fc80004000000 */
[----:B------:R-:W-:-:S04]  /*0bf0*/  LOP3.LUT R3, R3, 0x1, R10, 0xf8, !PT ;  /* 0x0000000103037812 */ /* 0x000fc800078ef80a */
[----:B------:R-:W-:-:S05]  /*0c00*/  LOP3.LUT R3, R3, R8, RZ, 0xc0, !PT ;  /* 0x0000000803037212 */ /* 0x000fca00078ec0ff */
[----:B------:R-:W-:-:S05]  /*0c10*/  IMAD.IADD R3, R10, 0x1, R3 ;  /* 0x000000010a037824 */ /* 0x000fca00078e0203 */
[----:B------:R-:W-:Y:S01]  /*0c20*/  LOP3.LUT R0, R3, R0, RZ, 0xfc, !PT ;  /* 0x0000000003007212 */ /* 0x000fe200078efcff */
[----:B------:R-:W-:Y:S06]  /*0c30*/  BRA `(.L_x_18) ;  /* 0x0000000000107947 */ /* 0x000fec0003800000 */
.L_x_17:
[----:B------:R-:W-:-:S04]  /*0c40*/  LOP3.LUT R0, R0, 0x80000000, RZ, 0xc0, !PT ;  /* 0x8000000000007812 */ /* 0x000fc800078ec0ff */
[----:B------:R-:W-:Y:S01]  /*0c50*/  LOP3.LUT R0, R0, 0x7f800000, RZ, 0xfc, !PT ;  /* 0x7f80000000007812 */ /* 0x000fe200078efcff */
[----:B------:R-:W-:Y:S06]  /*0c60*/  BRA `(.L_x_18) ;  /* 0x0000000000047947 */ /* 0x000fec0003800000 */
.L_x_16:
[----:B------:R-:W-:-:S07]  /*0c70*/  LEA R0, R8, R0, 0x17 ;  /* 0x0000000008007211 */ /* 0x000fce00078eb8ff */
.L_x_18:
[----:B------:R-:W-:Y:S05]  /*0c80*/  BSYNC.RECONVERGENT B2 ;  /* 0x0000000000027941 */ /* 0x000fea0003800200 */
.L_x_15:
[----:B------:R-:W-:Y:S05]  /*0c90*/  BRA `(.L_x_19) ;  /* 0x0000000000207947 */ /* 0x000fea0003800000 */
.L_x_14:
[----:B------:R-:W-:-:S04]  /*0ca0*/  LOP3.LUT R0, R3, 0x80000000, R0, 0x48, !PT ;  /* 0x8000000003007812 */ /* 0x000fc800078e4800 */
[----:B------:R-:W-:Y:S01]  /*0cb0*/  LOP3.LUT R0, R0, 0x7f800000, RZ, 0xfc, !PT ;  /* 0x7f80000000007812 */ /* 0x000fe200078efcff */
[----:B------:R-:W-:Y:S06]  /*0cc0*/  BRA `(.L_x_19) ;  /* 0x0000000000147947 */ /* 0x000fec0003800000 */
.L_x_13:
[----:B------:R-:W-:Y:S01]  /*0cd0*/  LOP3.LUT R0, R3, 0x80000000, R0, 0x48, !PT ;  /* 0x8000000003007812 */ /* 0x000fe200078e4800 */
[----:B------:R-:W-:Y:S06]  /*0ce0*/  BRA `(.L_x_19) ;  /* 0x00000000000c7947 */ /* 0x000fec0003800000 */
.L_x_12:
[----:B------:R-:W0:Y:S01]  /*0cf0*/  MUFU.RSQ R0, -QNAN ;  /* 0xffc0000000007908 */ /* 0x000e220000001400 */
[----:B------:R-:W-:Y:S05]  /*0d00*/  BRA `(.L_x_19) ;  /* 0x0000000000047947 */ /* 0x000fea0003800000 */
.L_x_11:
[----:B------:R-:W-:-:S07]  /*0d10*/  FADD.FTZ R0, R0, R3 ;  /* 0x0000000300007221 */ /* 0x000fce0000010000 */
.L_x_19:
[----:B------:R-:W-:Y:S05]  /*0d20*/  BSYNC.RECONVERGENT B1 ;  /* 0x0000000000017941 */ /* 0x000fea0003800200 */
.L_x_9:
[----:B------:R-:W-:-:S04]  /*0d30*/  HFMA2 R7, -RZ, RZ, 0, 0 ;  /* 0x00000000ff077431 */ /* 0x000fc800000001ff */
[----:B0-----:R-:W-:Y:S05]  /*0d40*/  RET.REL.NODEC R6 `(_Z12calc_fractaliiffPh) ;  /* 0xfffffff006ac7950 */ /* 0x001fea0003c3ffff */
.L_x_20:
[----:B------:R-:W-:-:S00]  /*0d50*/  BRA `(.L_x_20) ;  /* 0xfffffffc00fc7947 */ /* 0x000fc0000383ffff */
[----:B------:R-:W-:-:S00]  /*0d60*/  NOP ;  /* 0x0000000000007918 */ /* 0x000fc00000000000 */
        /* <DEDUP_REMOVED lines=9> */
.L_x_21:


//--------------------- .nv.shared.reserved.0     --------------------------
	.section	.nv.shared.reserved.0,"aw",@nobits
	.weak		__nv_reservedSMEM_offset_0_alias
	.size		__nv_reservedSMEM_offset_0_alias, 0, 64
	.other		__nv_reservedSMEM_offset_0_alias,@"STO_CUDA_RESERVED_SHARED STV_DEFAULT"
__nv_reservedSMEM_offset_0_alias:
	.zero		0
	.zero		64


//--------------------- .nv.constant0._Z12calc_fractaliiffPh --------------------------
	.section	.nv.constant0._Z12calc_fractaliiffPh,"a",@progbits
	.sectionflags	@""
	.align	4
.nv.constant0._Z12calc_fractaliiffPh:
	.zero		920


//--------------------- SYMBOLS --------------------------

	.type		.nv.reservedSmem.offset0,@object
	.size		.nv.reservedSmem.offset0,0x4
